//
// Generated by NVIDIA NVVM Compiler
//
// Compiler Build ID: CL-36424714
// Cuda compilation tools, release 13.0, V13.0.88
// Based on NVVM 20.0.0
//

.version 9.0
.target sm_100
.address_size 64

	// .globl	_Z12device_hellov
.extern .func  (.param .b32 func_retval0) vprintf
(
	.param .b64 vprintf_param_0,
	.param .b64 vprintf_param_1
)
;
.global .align 1 .b8 $str[44] = {72, 101, 108, 108, 111, 32, 119, 111, 114, 108, 100, 33, 32, 102, 114, 111, 109, 32, 116, 104, 101, 32, 100, 101, 118, 105, 99, 101, 33, 32, 116, 104, 114, 101, 97, 100, 58, 37, 100, 44, 37, 100, 10};

.visible .entry _Z12device_hellov()
{
	.local .align 8 .b8 	__local_depot0[8];
	.reg .b64 	%SP;
	.reg .b64 	%SPL;
	.reg .b32 	%r<5>;
	.reg .b64 	%rd<5>;

	mov.u64 	%SPL, __local_depot0;
	cvta.local.u64 	%SP, %SPL;
	add.u64 	%rd1, %SP, 0;
	add.u64 	%rd2, %SPL, 0;
	mov.u32 	%r1, %ctaid.x;
	mov.u32 	%r2, %tid.x;
	st.local.v2.u32 	[%rd2], {%r1, %r2};
	mov.u64 	%rd3, $str;
	cvta.global.u64 	%rd4, %rd3;
	{ // callseq 0, 0
	.param .b64 param0;
	st.param.b64 	[param0], %rd4;
	.param .b64 param1;
	st.param.b64 	[param1], %rd1;
	.param .b32 retval0;
	call.uni (retval0), 
	vprintf, 
	(
	param0, 
	param1
	);
	ld.param.b32 	%r3, [retval0];
	} // callseq 0
	ret;

}


// ===== COMPILED SASS (sm_100) =====

	.target	sm_100

	.elftype	@"ET_EXEC"


//--------------------- .note.nv.tkinfo           --------------------------
	.section	.note.nv.tkinfo,"",@"SHT_NOTE"
	.sectionflags	@"SHF_NOTE_NV_TKINFO"
	.tkinfo
        /*0018*/ 	.word	0x00000002
        /*0030*/ 	.string	""
        /*0030*/ 	.string	"ptxas"
        /*0030*/ 	.string	"Cuda compilation tools, release 13.0, V13.0.88"
        /*0030*/ 	.string	"Build cuda_13.0.r13.0/compiler.36424714_0"
        /*0030*/ 	.string	"-arch sm_100 -m 64 "



//--------------------- .note.nv.cuinfo           --------------------------
	.section	.note.nv.cuinfo,"",@"SHT_NOTE"
	.sectionflags	@"SHF_NOTE_NV_CUINFO"
        /*0018*/ 	.short	0x0002
        /*001a*/ 	.short	0x0064
        /*001c*/ 	.short	0x0082
	.zero		2


//--------------------- .nv.info                  --------------------------
	.section	.nv.info,"",@"SHT_CUDA_INFO"
	.align	4


	//----- nvinfo : EIATTR_REGCOUNT
	.align		4
        /*0000*/ 	.byte	0x04, 0x2f
        /*0002*/ 	.short	(.L_2 - .L_1)
	.align		4
.L_1:
        /*0004*/ 	.word	index@(_Z12device_hellov)
        /*0008*/ 	.word	0x00000018


	//----- nvinfo : EIATTR_FRAME_SIZE
	.align		4
.L_2:
        /*000c*/ 	.byte	0x04, 0x11
        /*000e*/ 	.short	(.L_4 - .L_3)
	.align		4
.L_3:
        /*0010*/ 	.word	index@(_Z12device_hellov)
        /*0014*/ 	.word	0x00000008


	//----- nvinfo : EIATTR_MIN_STACK_SIZE
	.align		4
.L_4:
        /*0018*/ 	.byte	0x04, 0x12
        /*001a*/ 	.short	(.L_6 - .L_5)
	.align		4
.L_5:
        /*001c*/ 	.word	index@(_Z12device_hellov)
        /*0020*/ 	.word	0x00000008
.L_6:


//--------------------- .nv.compat                --------------------------
	.section	.nv.compat,"",@"SHT_CUDA_COMPAT_INFO"
	.align	4
        /*0000*/ 	.byte	0x02, 0x09, 0x00, 0x00, 0x02, 0x02, 0x01, 0x00, 0x02, 0x05, 0x05, 0x00, 0x03, 0x07, 0x01, 0x01
        /*0010*/ 	.byte	0x02, 0x03, 0x00, 0x00, 0x02, 0x06, 0x01, 0x00, 0x04, 0x0b, 0x08, 0x00, 0x09, 0x00, 0x00, 0x00
        /*0020*/ 	.byte	0x00, 0x00, 0x00, 0x00


//--------------------- .nv.info._Z12device_hellov --------------------------
	.section	.nv.info._Z12device_hellov,"",@"SHT_CUDA_INFO"
	.sectionflags	@""
	.align	4


	//----- nvinfo : EIATTR_CUDA_API_VERSION
	.align		4
        /*0000*/ 	.byte	0x04, 0x37
        /*0002*/ 	.short	(.L_8 - .L_7)
.L_7:
        /*0004*/ 	.word	0x00000082


	//----- nvinfo : EIATTR_SPARSE_MMA_MASK
	.align		4
.L_8:
        /*0008*/ 	.byte	0x03, 0x50
        /*000a*/ 	.short	0x0000


	//----- nvinfo : EIATTR_MAXREG_COUNT
	.align		4
        /*000c*/ 	.byte	0x03, 0x1b
        /*000e*/ 	.short	0x00ff


	//----- nvinfo : EIATTR_EXTERNS
	.align		4
        /*0010*/ 	.byte	0x04, 0x0f
        /*0012*/ 	.short	(.L_10 - .L_9)


	//   ....[0]....
	.align		4
.L_9:
        /*0014*/ 	.word	index@(vprintf)


	//----- nvinfo : EIATTR_MERCURY_ISA_VERSION
	.align		4
.L_10:
        /*0018*/ 	.byte	0x03, 0x5f
        /*001a*/ 	.short	0x0101


	//----- nvinfo : EIATTR_VRC_CTA_INIT_COUNT
	.align		4
        /*001c*/ 	.byte	0x02, 0x4a
	.zero		1
	.zero		1


	//----- nvinfo : EIATTR_SYSCALL_OFFSETS
	.align		4
        /*0020*/ 	.byte	0x04, 0x46
        /*0022*/ 	.short	(.L_12 - .L_11)


	//   ....[0]....
.L_11:
        /*0024*/ 	.word	0x000000f0


	//----- nvinfo : EIATTR_EXIT_INSTR_OFFSETS
	.align		4
.L_12:
        /*0028*/ 	.byte	0x04, 0x1c
        /*002a*/ 	.short	(.L_14 - .L_13)


	//   ....[0]....
.L_13:
        /*002c*/ 	.word	0x00000100


	//----- nvinfo : EIATTR_SW_WAR
	.align		4
.L_14:
        /*0030*/ 	.byte	0x04, 0x36
        /*0032*/ 	.short	(.L_16 - .L_15)
.L_15:
        /*0034*/ 	.word	0x00000008
.L_16:


//--------------------- .nv.callgraph             --------------------------
	.section	.nv.callgraph,"",@"SHT_CUDA_CALLGRAPH"
	.align	4
	.sectionentsize	8
	.align		4
        /*0000*/ 	.word	0x00000000
	.align		4
        /*0004*/ 	.word	0xffffffff
	.align		4
        /*0008*/ 	.word	index@(_Z12device_hellov)
	.align		4
        /*000c*/ 	.word	index@(vprintf)
	.align		4
        /*0010*/ 	.word	0x00000000
	.align		4
        /*0014*/ 	.word	0xfffffffe
	.align		4
        /*0018*/ 	.word	0x00000000
	.align		4
        /*001c*/ 	.word	0xfffffffd
	.align		4
        /*0020*/ 	.word	0x00000000
	.align		4
        /*0024*/ 	.word	0xfffffffc


//--------------------- .nv.constant4             --------------------------
	.section	.nv.constant4,"a",@progbits
	.align	8
	.align		8
.nv.constant4:
        /*0000*/ 	.dword	vprintf
	.align		8
        /*0008*/ 	.dword	$str


//--------------------- .text._Z12device_hellov   --------------------------
	.section	.text._Z12device_hellov,"ax",@progbits
	.align	128
        .global         _Z12device_hellov
        .type           _Z12device_hellov,@function
        .size           _Z12device_hellov,(.L_x_2 - _Z12device_hellov)
        .other          _Z12device_hellov,@"STO_CUDA_ENTRY STV_DEFAULT"
_Z12device_hellov:
.text._Z12device_hellov:
[----:B------:R-:W0:Y:S01]  /*0000*/  LDC R1, c[0x0][0x37c] ;  /* 0x0000df00ff017b82 */ /* 0x000e220000000800 */
[----:B------:R-:W1:Y:S01]  /*0010*/  S2R R8, SR_CTAID.X ;  /* 0x0000000000087919 */ /* 0x000e620000002500 */
[----:B0-----:R-:W-:Y:S01]  /*0020*/  VIADD R1, R1, 0xfffffff8 ;  /* 0xfffffff801017836 */ /* 0x001fe20000000000 */
[----:B------:R-:W-:Y:S01]  /*0030*/  MOV R0, 0x0 ;  /* 0x0000000000007802 */ /* 0x000fe20000000f00 */
[----:B------:R-:W0:Y:S01]  /*0040*/  LDCU UR4, c[0x0][0x2f8] ;  /* 0x00005f00ff0477ac */ /* 0x000e220008000800 */
[----:B------:R-:W1:Y:S03]  /*0050*/  S2R R9, SR_TID.X ;  /* 0x0000000000097919 */ /* 0x000e660000002100 */
[----:B------:R2:W3:Y:S01]  /*0060*/  LDC.64 R2, c[0x4][R0] ;  /* 0x0100000000027b82 */ /* 0x0004e20000000a00 */
[----:B------:R-:W4:Y:S01]  /*0070*/  LDCU.64 UR6, c[0x4][0x8] ;  /* 0x01000100ff0677ac */ /* 0x000f220008000a00 */
[----:B------:R-:W5:Y:S01]  /*0080*/  LDCU UR5, c[0x0][0x2fc] ;  /* 0x00005f80ff0577ac */ /* 0x000f620008000800 */
[----:B0-----:R-:W-:Y:S01]  /*0090*/  IADD3 R6, P0, PT, R1, UR4, RZ ;  /* 0x0000000401067c10 */ /* 0x001fe2000ff1e0ff */
[----:B----4-:R-:W-:Y:S01]  /*00a0*/  IMAD.U32 R4, RZ, RZ, UR6 ;  /* 0x00000006ff047e24 */ /* 0x010fe2000f8e00ff */
[----:B------:R-:W-:-:S03]  /*00b0*/  MOV R5, UR7 ;  /* 0x0000000700057c02 */ /* 0x000fc60008000f00 */
[----:B-----5:R-:W-:Y:S01]  /*00c0*/  IMAD.X R7, RZ, RZ, UR5, P0 ;  /* 0x00000005ff077e24 */ /* 0x020fe200080e06ff */
[----:B-1----:R2:W-:Y:S07]  /*00d0*/  STL.64 [R1], R8 ;  /* 0x0000000801007387 */ /* 0x0025ee0000100a00 */
[----:B------:R-:W-:-:S07]  /*00e0*/  LEPC R20, `(.L_x_0) ;  /* 0x000000001014794e */ /* 0x000fce0000000000 */
[----:B--23--:R-:W-:Y:S05]  /*00f0*/  CALL.ABS.NOINC R2 ;  /* 0x0000000002007343 */ /* 0x00cfea0003c00000 */
.L_x_0:
[----:B------:R-:W-:Y:S05]  /*0100*/  EXIT ;  /* 0x000000000000794d */ /* 0x000fea0003800000 */
.L_x_1:
[----:B------:R-:W-:-:S00]  /*0110*/  BRA `(.L_x_1) ;  /* 0xfffffffc00fc7947 */ /* 0x000fc0000383ffff */
[----:B------:R-:W-:-:S00]  /*0120*/  NOP ;  /* 0x0000000000007918 */ /* 0x000fc00000000000 */
        /* <DEDUP_REMOVED lines=13> */
.L_x_2:


//--------------------- .nv.global.init           --------------------------
	.section	.nv.global.init,"aw",@progbits
.nv.global.init:
	.type		$str,@object
	.size		$str,(.L_0 - $str)
$str:
        /*0000*/ 	.byte	0x48, 0x65, 0x6c, 0x6c, 0x6f, 0x20, 0x77, 0x6f, 0x72, 0x6c, 0x64, 0x21, 0x20, 0x66, 0x72, 0x6f
        /*0010*/ 	.byte	0x6d, 0x20, 0x74, 0x68, 0x65, 0x20, 0x64, 0x65, 0x76, 0x69, 0x63, 0x65, 0x21, 0x20, 0x74, 0x68
        /*0020*/ 	.byte	0x72, 0x65, 0x61, 0x64, 0x3a, 0x25, 0x64, 0x2c, 0x25, 0x64, 0x0a, 0x00
.L_0:


//--------------------- .nv.shared.reserved.0     --------------------------
	.section	.nv.shared.reserved.0,"aw",@nobits
	.weak		__nv_reservedSMEM_offset_0_alias
	.size		__nv_reservedSMEM_offset_0_alias, 0, 64
	.other		__nv_reservedSMEM_offset_0_alias,@"STO_CUDA_RESERVED_SHARED STV_DEFAULT"
__nv_reservedSMEM_offset_0_alias:
	.zero		0
	.zero		64


//--------------------- .nv.constant0._Z12device_hellov --------------------------
	.section	.nv.constant0._Z12device_hellov,"a",@progbits
	.sectionflags	@""
	.align	4
.nv.constant0._Z12device_hellov:
	.zero		896


//--------------------- SYMBOLS --------------------------

	.type		.nv.reservedSmem.offset0,@object
	.size		.nv.reservedSmem.offset0,0x4
	.type		vprintf,@function
